	.headerflags	@"EF_CUDA_TEXMODE_UNIFIED EF_CUDA_64BIT_ADDRESS EF_CUDA_ACCELERATORS EF_CUDA_SM90 EF_CUDA_VIRTUAL_SM(EF_CUDA_SM90)"
	.elftype	@"ET_EXEC"


//--------------------- .nv.info                  --------------------------
	.section	.nv.info,"",@"SHT_CUDA_INFO"
	.align	4


	//----- nvinfo : EIATTR_REGCOUNT
	.align		4
        /*0000*/ 	.byte	0x04, 0x2f
        /*0002*/ 	.short	(.L_1 - .L_0)
	.align		4
.L_0:
        /*0004*/ 	.word	index@(triton_poi_fused_convolution_hardtanh_backward_6)
        /*0008*/ 	.word	0x0000000e


	//----- nvinfo : EIATTR_MIN_STACK_SIZE
	.align		4
.L_1:
        /*000c*/ 	.byte	0x04, 0x12
        /*000e*/ 	.short	(.L_3 - .L_2)
	.align		4
.L_2:
        /*0010*/ 	.word	index@(triton_poi_fused_convolution_hardtanh_backward_6)
        /*0014*/ 	.word	0x00000000


	//----- nvinfo : EIATTR_FRAME_SIZE
	.align		4
.L_3:
        /*0018*/ 	.byte	0x04, 0x11
        /*001a*/ 	.short	(.L_5 - .L_4)
	.align		4
.L_4:
        /*001c*/ 	.word	index@(triton_poi_fused_convolution_hardtanh_backward_6)
        /*0020*/ 	.word	0x00000000


	//----- nvinfo : EIATTR_MIN_STACK_SIZE
	.align		4
.L_5:
        /*0024*/ 	.byte	0x04, 0x12
        /*0026*/ 	.short	(.L_7 - .L_6)
	.align		4
.L_6:
        /*0028*/ 	.word	index@(triton_poi_fused_convolution_hardtanh_backward_6)
        /*002c*/ 	.word	0x00000000
.L_7:


//--------------------- .nv.info.triton_poi_fused_convolution_hardtanh_backward_6 --------------------------
	.section	.nv.info.triton_poi_fused_convolution_hardtanh_backward_6,"",@"SHT_CUDA_INFO"
	.sectionflags	@""
	.align	4


	//----- nvinfo : EIATTR_CUDA_API_VERSION
	.align		4
        /*0000*/ 	.byte	0x04, 0x37
        /*0002*/ 	.short	(.L_9 - .L_8)
.L_8:
        /*0004*/ 	.word	0x0000007c


	//----- nvinfo : EIATTR_KPARAM_INFO
	.align		4
.L_9:
        /*0008*/ 	.byte	0x04, 0x17
        /*000a*/ 	.short	(.L_11 - .L_10)
.L_10:
        /*000c*/ 	.word	0x00000000
        /*0010*/ 	.short	0x0003
        /*0012*/ 	.short	0x0018
        /*0014*/ 	.byte	0x00, 0xf0, 0x11, 0x00


	//----- nvinfo : EIATTR_KPARAM_INFO
	.align		4
.L_11:
        /*0018*/ 	.byte	0x04, 0x17
        /*001a*/ 	.short	(.L_13 - .L_12)
.L_12:
        /*001c*/ 	.word	0x00000000
        /*0020*/ 	.short	0x0002
        /*0022*/ 	.short	0x0010
        /*0024*/ 	.byte	0x00, 0xf4, 0x21, 0x00


	//----- nvinfo : EIATTR_KPARAM_INFO
	.align		4
.L_13:
        /*0028*/ 	.byte	0x04, 0x17
        /*002a*/ 	.short	(.L_15 - .L_14)
.L_14:
        /*002c*/ 	.word	0x00000000
        /*0030*/ 	.short	0x0001
        /*0032*/ 	.short	0x0008
        /*0034*/ 	.byte	0x00, 0xf4, 0x21, 0x00


	//----- nvinfo : EIATTR_KPARAM_INFO
	.align		4
.L_15:
        /*0038*/ 	.byte	0x04, 0x17
        /*003a*/ 	.short	(.L_17 - .L_16)
.L_16:
        /*003c*/ 	.word	0x00000000
        /*0040*/ 	.short	0x0000
        /*0042*/ 	.short	0x0000
        /*0044*/ 	.byte	0x00, 0xf4, 0x21, 0x00


	//----- nvinfo : EIATTR_SPARSE_MMA_MASK
	.align		4
.L_17:
        /*0048*/ 	.byte	0x03, 0x50
        /*004a*/ 	.short	0x0000


	//----- nvinfo : EIATTR_MAXREG_COUNT
	.align		4
        /*004c*/ 	.byte	0x03, 0x1b
        /*004e*/ 	.short	0x00ff


	//----- nvinfo : EIATTR_EXIT_INSTR_OFFSETS
	.align		4
        /*0050*/ 	.byte	0x04, 0x1c
        /*0052*/ 	.short	(.L_19 - .L_18)


	//   ....[0]....
.L_18:
        /*0054*/ 	.word	0x00000210


	//   ....[1]....
        /*0058*/ 	.word	0x00000230


	//----- nvinfo : EIATTR_REQNTID
	.align		4
.L_19:
        /*005c*/ 	.byte	0x04, 0x10
        /*005e*/ 	.short	(.L_21 - .L_20)
.L_20:
        /*0060*/ 	.word	0x00000100
        /*0064*/ 	.word	0x00000001
        /*0068*/ 	.word	0x00000001


	//----- nvinfo : EIATTR_CBANK_PARAM_SIZE
	.align		4
.L_21:
        /*006c*/ 	.byte	0x03, 0x19
        /*006e*/ 	.short	0x001c


	//----- nvinfo : EIATTR_PARAM_CBANK
	.align		4
        /*0070*/ 	.byte	0x04, 0x0a
        /*0072*/ 	.short	(.L_23 - .L_22)
	.align		4
.L_22:
        /*0074*/ 	.word	index@(.nv.constant0.triton_poi_fused_convolution_hardtanh_backward_6)
        /*0078*/ 	.short	0x0210
        /*007a*/ 	.short	0x001c


	//----- nvinfo : EIATTR_SW_WAR
	.align		4
.L_23:
        /*007c*/ 	.byte	0x04, 0x36
        /*007e*/ 	.short	(.L_25 - .L_24)
.L_24:
        /*0080*/ 	.word	0x00000008
.L_25:


//--------------------- .nv.callgraph             --------------------------
	.section	.nv.callgraph,"",@"SHT_CUDA_CALLGRAPH"
	.align	4
	.sectionentsize	8
	.align		4
        /*0000*/ 	.word	0x00000000
	.align		4
        /*0004*/ 	.word	0xffffffff
	.align		4
        /*0008*/ 	.word	0x00000000
	.align		4
        /*000c*/ 	.word	0xfffffffe
	.align		4
        /*0010*/ 	.word	0x00000000
	.align		4
        /*0014*/ 	.word	0xfffffffd
	.align		4
        /*0018*/ 	.word	0x00000000
	.align		4
        /*001c*/ 	.word	0xfffffffc


//--------------------- .text.triton_poi_fused_convolution_hardtanh_backward_6 --------------------------
	.section	.text.triton_poi_fused_convolution_hardtanh_backward_6,"ax",@progbits
	.align	128
        .global         triton_poi_fused_convolution_hardtanh_backward_6
        .type           triton_poi_fused_convolution_hardtanh_backward_6,@function
        .size           triton_poi_fused_convolution_hardtanh_backward_6,(.L_x_1 - triton_poi_fused_convolution_hardtanh_backward_6)
        .other          triton_poi_fused_convolution_hardtanh_backward_6,@"STO_CUDA_ENTRY STV_DEFAULT"
triton_poi_fused_convolution_hardtanh_backward_6:
.text.triton_poi_fused_convolution_hardtanh_backward_6:
[----:B------:R-:W0:Y:S02]  /*0000*/  LDC R1, c[0x0][0x28] ;  /* 0x00000a00ff017b82 */ /* 0x000e240000000800 */
[----:B------:R-:W1:Y:S01]  /*0010*/  S2R R0, SR_TID.X ;  /* 0x0000000000007919 */ /* 0x000e620000002100 */
[----:B------:R-:W2:Y:S01]  /*0020*/  LDC.64 R4, c[0x0][0x218] ;  /* 0x00008600ff047b82 */ /* 0x000ea20000000a00 */
[----:B------:R-:W-:Y:S01]  /*0030*/  CS2R R10, SRZ ;  /* 0x00000000000a7805 */ /* 0x000fe2000001ff00 */
[----:B------:R-:W-:Y:S01]  /*0040*/  ULDC.64 UR4, c[0x0][0x208] ;  /* 0x0000820000047ab9 */ /* 0x000fe20000000a00 */
[----:B------:R-:W3:Y:S01]  /*0050*/  S2R R7, SR_CTAID.X ;  /* 0x0000000000077919 */ /* 0x000ee20000002500 */
[----:B------:R-:W-:-:S04]  /*0060*/  ULDC.64 UR6, c[0x0][0x220] ;  /* 0x0000880000067ab9 */ /* 0x000fc80000000a00 */
[----:B------:R-:W4:Y:S01]  /*0070*/  LDC.64 R2, c[0x0][0x210] ;  /* 0x00008400ff027b82 */ /* 0x000f220000000a00 */
[----:B-1----:R-:W-:Y:S01]  /*0080*/  IMAD.SHL.U32 R0, R0, 0x2, RZ ;  /* 0x0000000200007824 */ /* 0x002fe200078e00ff */
[----:B---3--:R-:W-:-:S04]  /*0090*/  SHF.R.S32.HI R6, RZ, 0x16, R7 ;  /* 0x00000016ff067819 */ /* 0x008fc80000011407 */
[----:B------:R-:W-:-:S05]  /*00a0*/  LOP3.LUT R0, R0, 0x1fe, RZ, 0xc0, !PT ;  /* 0x000001fe00007812 */ /* 0x000fca00078ec0ff */
[----:B------:R-:W-:Y:S01]  /*00b0*/  IMAD R7, R7, 0x200, R0 ;  /* 0x0000020007077824 */ /* 0x000fe200078e0200 */
[----:B------:R-:W-:-:S03]  /*00c0*/  SGXT R0, R6, 0x1 ;  /* 0x000000010600781a */ /* 0x000fc60000000200 */
[C---:B----4-:R-:W-:Y:S01]  /*00d0*/  IMAD.WIDE R2, R7.reuse, 0x4, R2 ;  /* 0x0000000407027825 */ /* 0x050fe200078e0202 */
[----:B------:R-:W-:Y:S02]  /*00e0*/  LEA.HI R0, R0, R7, RZ, 0x6 ;  /* 0x0000000700007211 */ /* 0x000fe400078f30ff */
[----:B------:R-:W-:Y:S02]  /*00f0*/  ISETP.GE.AND P2, PT, R7, 0x3c100, PT ;  /* 0x0003c1000700780c */ /* 0x000fe40003f46270 */
[----:B------:R-:W-:-:S05]  /*0100*/  LOP3.LUT R0, R0, 0xffffffc0, RZ, 0xc0, !PT ;  /* 0xffffffc000007812 */ /* 0x000fca00078ec0ff */
[----:B------:R-:W-:-:S04]  /*0110*/  IMAD.IADD R9, R7, 0x1, -R0 ;  /* 0x0000000107097824 */ /* 0x000fc800078e0a00 */
[----:B--2---:R-:W-:Y:S01]  /*0120*/  IMAD.WIDE R4, R9, 0x4, R4 ;  /* 0x0000000409047825 */ /* 0x004fe200078e0204 */
[----:B------:R-:W-:-:S04]  /*0130*/  CS2R R8, SRZ ;  /* 0x0000000000087805 */ /* 0x000fc8000001ff00 */
[----:B------:R-:W2:Y:S04]  /*0140*/  @!P2 LDG.E.EL.64 R10, desc[UR4][R4.64] ;  /* 0x00000004040aa981 */ /* 0x000ea8000c2e1b00 */
[----:B------:R-:W2:Y:S01]  /*0150*/  @!P2 LDG.E.64 R8, desc[UR4][R2.64] ;  /* 0x000000040208a981 */ /* 0x000ea2000c1e1b00 */
[----:B------:R-:W-:-:S04]  /*0160*/  IADD3 R6, P3, R7, UR6, RZ ;  /* 0x0000000607067c10 */ /* 0x000fc8000ff7e0ff */
[----:B------:R-:W-:Y:S01]  /*0170*/  LEA.HI.X.SX32 R7, R7, UR7, 0x1, P3 ;  /* 0x0000000707077c11 */ /* 0x000fe200098f0eff */
[----:B--2---:R-:W-:Y:S01]  /*0180*/  FADD R8, R10, R8 ;  /* 0x000000080a087221 */ /* 0x004fe20000000000 */
[----:B------:R-:W-:-:S04]  /*0190*/  FADD R9, R11, R9 ;  /* 0x000000090b097221 */ /* 0x000fc80000000000 */
[C---:B------:R-:W-:Y:S02]  /*01a0*/  FSETP.GE.AND P0, PT, R8.reuse, 6, PT ;  /* 0x40c000000800780b */ /* 0x040fe40003f06000 */
[C---:B------:R-:W-:Y:S02]  /*01b0*/  FSETP.GE.AND P1, PT, R9.reuse, 6, PT ;  /* 0x40c000000900780b */ /* 0x040fe40003f26000 */
[----:B------:R-:W-:Y:S02]  /*01c0*/  FSETP.LE.OR P0, PT, R8, RZ, P0 ;  /* 0x000000ff0800720b */ /* 0x000fe40000703400 */
[----:B------:R-:W-:Y:S02]  /*01d0*/  FSETP.LE.OR P1, PT, R9, RZ, P1 ;  /* 0x000000ff0900720b */ /* 0x000fe40000f23400 */
[----:B------:R-:W-:Y:S02]  /*01e0*/  SEL R0, RZ, 0x1, !P0 ;  /* 0x00000001ff007807 */ /* 0x000fe40004000000 */
[----:B------:R-:W-:-:S05]  /*01f0*/  SEL R3, RZ, 0x100, !P1 ;  /* 0x00000100ff037807 */ /* 0x000fca0004800000 */
[----:B------:R-:W-:Y:S01]  /*0200*/  IMAD.IADD R3, R0, 0x1, R3 ;  /* 0x0000000100037824 */ /* 0x000fe200078e0203 */
[----:B------:R-:W-:Y:S06]  /*0210*/  @P2 EXIT ;  /* 0x000000000000294d */ /* 0x000fec0003800000 */
[----:B------:R-:W-:Y:S01]  /*0220*/  STG.E.U16 desc[UR4][R6.64], R3 ;  /* 0x0000000306007986 */ /* 0x000fe2000c101504 */
[----:B------:R-:W-:Y:S05]  /*0230*/  EXIT ;  /* 0x000000000000794d */ /* 0x000fea0003800000 */
.L_x_0:
[----:B------:R-:W-:-:S00]  /*0240*/  BRA `(.L_x_0) ;  /* 0xfffffffc00fc7947 */ /* 0x000fc0000383ffff */
[----:B------:R-:W-:-:S00]  /*0250*/  NOP ;  /* 0x0000000000007918 */ /* 0x000fc00000000000 */
        /* <DEDUP_REMOVED lines=10> */
.L_x_1:


//--------------------- .nv.constant0.triton_poi_fused_convolution_hardtanh_backward_6 --------------------------
	.section	.nv.constant0.triton_poi_fused_convolution_hardtanh_backward_6,"a",@progbits
	.sectionflags	@""
	.align	4
.nv.constant0.triton_poi_fused_convolution_hardtanh_backward_6:
	.zero		556
